	.headerflags	@"EF_CUDA_TEXMODE_UNIFIED EF_CUDA_64BIT_ADDRESS EF_CUDA_ACCELERATORS EF_CUDA_SM90 EF_CUDA_VIRTUAL_SM(EF_CUDA_SM90)"
	.elftype	@"ET_EXEC"


//--------------------- .nv.info                  --------------------------
	.section	.nv.info,"",@"SHT_CUDA_INFO"
	.align	4


	//----- nvinfo : EIATTR_REGCOUNT
	.align		4
        /*0000*/ 	.byte	0x04, 0x2f
        /*0002*/ 	.short	(.L_3 - .L_2)
	.align		4
.L_2:
        /*0004*/ 	.word	index@(triton_poi_fused__native_batch_norm_legit_no_training_relu_7)
        /*0008*/ 	.word	0x00000020


	//----- nvinfo : EIATTR_MIN_STACK_SIZE
	.align		4
.L_3:
        /*000c*/ 	.byte	0x04, 0x12
        /*000e*/ 	.short	(.L_5 - .L_4)
	.align		4
.L_4:
        /*0010*/ 	.word	index@(triton_poi_fused__native_batch_norm_legit_no_training_relu_7)
        /*0014*/ 	.word	0x00000000


	//----- nvinfo : EIATTR_FRAME_SIZE
	.align		4
.L_5:
        /*0018*/ 	.byte	0x04, 0x11
        /*001a*/ 	.short	(.L_7 - .L_6)
	.align		4
.L_6:
        /*001c*/ 	.word	index@(triton_poi_fused__native_batch_norm_legit_no_training_relu_7)
        /*0020*/ 	.word	0x00000000


	//----- nvinfo : EIATTR_MIN_STACK_SIZE
	.align		4
.L_7:
        /*0024*/ 	.byte	0x04, 0x12
        /*0026*/ 	.short	(.L_9 - .L_8)
	.align		4
.L_8:
        /*0028*/ 	.word	index@(triton_poi_fused__native_batch_norm_legit_no_training_relu_7)
        /*002c*/ 	.word	0x00000000
.L_9:


//--------------------- .nv.info.triton_poi_fused__native_batch_norm_legit_no_training_relu_7 --------------------------
	.section	.nv.info.triton_poi_fused__native_batch_norm_legit_no_training_relu_7,"",@"SHT_CUDA_INFO"
	.sectionflags	@""
	.align	4


	//----- nvinfo : EIATTR_CUDA_API_VERSION
	.align		4
        /*0000*/ 	.byte	0x04, 0x37
        /*0002*/ 	.short	(.L_11 - .L_10)
.L_10:
        /*0004*/ 	.word	0x0000007c


	//----- nvinfo : EIATTR_KPARAM_INFO
	.align		4
.L_11:
        /*0008*/ 	.byte	0x04, 0x17
        /*000a*/ 	.short	(.L_13 - .L_12)
.L_12:
        /*000c*/ 	.word	0x00000000
        /*0010*/ 	.short	0x0007
        /*0012*/ 	.short	0x0034
        /*0014*/ 	.byte	0x00, 0xf0, 0x11, 0x00


	//----- nvinfo : EIATTR_KPARAM_INFO
	.align		4
.L_13:
        /*0018*/ 	.byte	0x04, 0x17
        /*001a*/ 	.short	(.L_15 - .L_14)
.L_14:
        /*001c*/ 	.word	0x00000000
        /*0020*/ 	.short	0x0006
        /*0022*/ 	.short	0x0030
        /*0024*/ 	.byte	0x00, 0xf0, 0x11, 0x00


	//----- nvinfo : EIATTR_KPARAM_INFO
	.align		4
.L_15:
        /*0028*/ 	.byte	0x04, 0x17
        /*002a*/ 	.short	(.L_17 - .L_16)
.L_16:
        /*002c*/ 	.word	0x00000000
        /*0030*/ 	.short	0x0005
        /*0032*/ 	.short	0x0028
        /*0034*/ 	.byte	0x00, 0xf4, 0x21, 0x00


	//----- nvinfo : EIATTR_KPARAM_INFO
	.align		4
.L_17:
        /*0038*/ 	.byte	0x04, 0x17
        /*003a*/ 	.short	(.L_19 - .L_18)
.L_18:
        /*003c*/ 	.word	0x00000000
        /*0040*/ 	.short	0x0004
        /*0042*/ 	.short	0x0020
        /*0044*/ 	.byte	0x00, 0xf4, 0x21, 0x00


	//----- nvinfo : EIATTR_KPARAM_INFO
	.align		4
.L_19:
        /*0048*/ 	.byte	0x04, 0x17
        /*004a*/ 	.short	(.L_21 - .L_20)
.L_20:
        /*004c*/ 	.word	0x00000000
        /*0050*/ 	.short	0x0003
        /*0052*/ 	.short	0x0018
        /*0054*/ 	.byte	0x00, 0xf4, 0x21, 0x00


	//----- nvinfo : EIATTR_KPARAM_INFO
	.align		4
.L_21:
        /*0058*/ 	.byte	0x04, 0x17
        /*005a*/ 	.short	(.L_23 - .L_22)
.L_22:
        /*005c*/ 	.word	0x00000000
        /*0060*/ 	.short	0x0002
        /*0062*/ 	.short	0x0010
        /*0064*/ 	.byte	0x00, 0xf4, 0x21, 0x00


	//----- nvinfo : EIATTR_KPARAM_INFO
	.align		4
.L_23:
        /*0068*/ 	.byte	0x04, 0x17
        /*006a*/ 	.short	(.L_25 - .L_24)
.L_24:
        /*006c*/ 	.word	0x00000000
        /*0070*/ 	.short	0x0001
        /*0072*/ 	.short	0x0008
        /*0074*/ 	.byte	0x00, 0xf4, 0x21, 0x00


	//----- nvinfo : EIATTR_KPARAM_INFO
	.align		4
.L_25:
        /*0078*/ 	.byte	0x04, 0x17
        /*007a*/ 	.short	(.L_27 - .L_26)
.L_26:
        /*007c*/ 	.word	0x00000000
        /*0080*/ 	.short	0x0000
        /*0082*/ 	.short	0x0000
        /*0084*/ 	.byte	0x00, 0xf4, 0x21, 0x00


	//----- nvinfo : EIATTR_SPARSE_MMA_MASK
	.align		4
.L_27:
        /*0088*/ 	.byte	0x03, 0x50
        /*008a*/ 	.short	0x0000


	//----- nvinfo : EIATTR_MAXREG_COUNT
	.align		4
        /*008c*/ 	.byte	0x03, 0x1b
        /*008e*/ 	.short	0x00ff


	//----- nvinfo : EIATTR_EXIT_INSTR_OFFSETS
	.align		4
        /*0090*/ 	.byte	0x04, 0x1c
        /*0092*/ 	.short	(.L_29 - .L_28)


	//   ....[0]....
.L_28:
        /*0094*/ 	.word	0x000011e0


	//   ....[1]....
        /*0098*/ 	.word	0x00001280


	//----- nvinfo : EIATTR_REQNTID
	.align		4
.L_29:
        /*009c*/ 	.byte	0x04, 0x10
        /*009e*/ 	.short	(.L_31 - .L_30)
.L_30:
        /*00a0*/ 	.word	0x00000080
        /*00a4*/ 	.word	0x00000001
        /*00a8*/ 	.word	0x00000001


	//----- nvinfo : EIATTR_CBANK_PARAM_SIZE
	.align		4
.L_31:
        /*00ac*/ 	.byte	0x03, 0x19
        /*00ae*/ 	.short	0x0038


	//----- nvinfo : EIATTR_PARAM_CBANK
	.align		4
        /*00b0*/ 	.byte	0x04, 0x0a
        /*00b2*/ 	.short	(.L_33 - .L_32)
	.align		4
.L_32:
        /*00b4*/ 	.word	index@(.nv.constant0.triton_poi_fused__native_batch_norm_legit_no_training_relu_7)
        /*00b8*/ 	.short	0x0210
        /*00ba*/ 	.short	0x0038


	//----- nvinfo : EIATTR_SW_WAR
	.align		4
.L_33:
        /*00bc*/ 	.byte	0x04, 0x36
        /*00be*/ 	.short	(.L_35 - .L_34)
.L_34:
        /*00c0*/ 	.word	0x00000008
.L_35:


//--------------------- .nv.callgraph             --------------------------
	.section	.nv.callgraph,"",@"SHT_CUDA_CALLGRAPH"
	.align	4
	.sectionentsize	8
	.align		4
        /*0000*/ 	.word	0x00000000
	.align		4
        /*0004*/ 	.word	0xffffffff
	.align		4
        /*0008*/ 	.word	0x00000000
	.align		4
        /*000c*/ 	.word	0xfffffffe
	.align		4
        /*0010*/ 	.word	0x00000000
	.align		4
        /*0014*/ 	.word	0xfffffffd
	.align		4
        /*0018*/ 	.word	0x00000000
	.align		4
        /*001c*/ 	.word	0xfffffffc


//--------------------- .nv.constant4             --------------------------
	.section	.nv.constant4,"a",@progbits
	.align	8
	.align		8
.nv.constant4:
        /*0000*/ 	.dword	_$_str
	.align		8
        /*0008*/ 	.dword	_$_str_$_2


//--------------------- .text.triton_poi_fused__native_batch_norm_legit_no_training_relu_7 --------------------------
	.section	.text.triton_poi_fused__native_batch_norm_legit_no_training_relu_7,"ax",@progbits
	.sectionflags	@"SHF_BARRIERS=1"
	.align	128
        .global         triton_poi_fused__native_batch_norm_legit_no_training_relu_7
        .type           triton_poi_fused__native_batch_norm_legit_no_training_relu_7,@function
        .size           triton_poi_fused__native_batch_norm_legit_no_training_relu_7,(.L_x_1 - triton_poi_fused__native_batch_norm_legit_no_training_relu_7)
        .other          triton_poi_fused__native_batch_norm_legit_no_training_relu_7,@"STO_CUDA_ENTRY STV_DEFAULT"
triton_poi_fused__native_batch_norm_legit_no_training_relu_7:
.text.triton_poi_fused__native_batch_norm_legit_no_training_relu_7:
[----:B------:R-:W0:Y:S01]  /*0000*/  LDC R1, c[0x0][0x28] ;  /* 0x00000a00ff017b82 */ /* 0x000e220000000800 */
[----:B------:R-:W1:Y:S07]  /*0010*/  S2R R2, SR_CTAID.Y ;  /* 0x0000000000027919 */ /* 0x000e6e0000002600 */
[----:B------:R-:W2:Y:S01]  /*0020*/  LDC.64 R10, c[0x0][0x220] ;  /* 0x00008800ff0a7b82 */ /* 0x000ea20000000a00 */
[----:B------:R-:W-:Y:S01]  /*0030*/  CS2R R6, SRZ ;  /* 0x0000000000067805 */ /* 0x000fe2000001ff00 */
[----:B------:R-:W-:Y:S01]  /*0040*/  ULDC.64 UR6, c[0x0][0x208] ;  /* 0x0000820000067ab9 */ /* 0x000fe20000000a00 */
[----:B------:R-:W3:Y:S01]  /*0050*/  S2R R0, SR_TID.X ;  /* 0x0000000000007919 */ /* 0x000ee20000002100 */
[----:B------:R-:W4:Y:S04]  /*0060*/  S2R R8, SR_CTAID.X ;  /* 0x0000000000087919 */ /* 0x000f280000002500 */
[----:B------:R-:W5:Y:S08]  /*0070*/  LDC.64 R24, c[0x0][0x210] ;  /* 0x00008400ff187b82 */ /* 0x000f700000000a00 */
[----:B------:R-:W4:Y:S01]  /*0080*/  LDC.64 R20, c[0x0][0x218] ;  /* 0x00008600ff147b82 */ /* 0x000f220000000a00 */
[----:B-1----:R-:W-:-:S02]  /*0090*/  IMAD.SHL.U32 R2, R2, 0x20, RZ ;  /* 0x0000002002027824 */ /* 0x002fc400078e00ff */
[----:B---3--:R-:W-:-:S05]  /*00a0*/  IMAD.SHL.U32 R3, R0, 0x4, RZ ;  /* 0x0000000400037824 */ /* 0x008fca00078e00ff */
[----:B------:R-:W-:-:S04]  /*00b0*/  LOP3.LUT R3, R2, 0x1c, R3, 0xf8, !PT ;  /* 0x0000001c02037812 */ /* 0x000fc800078ef803 */
[C---:B------:R-:W-:Y:S01]  /*00c0*/  ISETP.GE.AND P2, PT, R3.reuse, 0x600, PT ;  /* 0x000006000300780c */ /* 0x040fe20003f46270 */
[----:B------:R-:W-:-:S05]  /*00d0*/  IMAD.HI R4, R3, 0x2aaaaaab, RZ ;  /* 0x2aaaaaab03047827 */ /* 0x000fca00078e02ff */
[----:B------:R-:W-:-:S04]  /*00e0*/  SHF.R.U32.HI R5, RZ, 0x1f, R4 ;  /* 0x0000001fff057819 */ /* 0x000fc80000011604 */
[----:B------:R-:W-:Y:S02]  /*00f0*/  LEA.HI.SX32 R14, R4, R5, 0x1a ;  /* 0x00000005040e7211 */ /* 0x000fe400078fd2ff */
[----:B------:R-:W-:-:S03]  /*0100*/  CS2R R4, SRZ ;  /* 0x0000000000047805 */ /* 0x000fc6000001ff00 */
[----:B------:R-:W-:-:S04]  /*0110*/  IMAD R23, R14, -0x180, R3 ;  /* 0xfffffe800e177824 */ /* 0x000fc800078e0203 */
[----:B--2---:R-:W-:-:S05]  /*0120*/  IMAD.WIDE R10, R23, 0x4, R10 ;  /* 0x00000004170a7825 */ /* 0x004fca00078e020a */
[----:B------:R1:W2:Y:S01]  /*0130*/  @!P2 LDG.E.EL.128 R4, desc[UR6][R10.64] ;  /* 0x000000060a04a981 */ /* 0x0002a2000c2e1d00 */
[----:B------:R-:W-:Y:S01]  /*0140*/  SHF.R.U32.HI R12, RZ, 0x3, R0 ;  /* 0x00000003ff0c7819 */ /* 0x000fe20000011600 */
[----:B----4-:R-:W-:Y:S02]  /*0150*/  IMAD.SHL.U32 R3, R8, 0x20, RZ ;  /* 0x0000002008037824 */ /* 0x010fe400078e00ff */
[----:B------:R-:W-:Y:S01]  /*0160*/  IMAD R9, R14, 0x5a180, R23 ;  /* 0x0005a1800e097824 */ /* 0x000fe200078e0217 */
[----:B------:R-:W-:-:S04]  /*0170*/  SGXT.U32 R12, R12, 0x4 ;  /* 0x000000040c0c781a */ /* 0x000fc80000000000 */
[----:B------:R-:W-:Y:S02]  /*0180*/  LOP3.LUT R8, R3, R12, RZ, 0xfc, !PT ;  /* 0x0000000c03087212 */ /* 0x000fe400078efcff */
[----:B-1----:R-:W-:Y:S02]  /*0190*/  CS2R R10, SRZ ;  /* 0x00000000000a7805 */ /* 0x002fe4000001ff00 */
[----:B------:R-:W-:Y:S02]  /*01a0*/  LOP3.LUT R12, R3, 0x10, R12, 0xfe, !PT ;  /* 0x00000010030c7812 */ /* 0x000fe400078efe0c */
[C---:B------:R-:W-:Y:S01]  /*01b0*/  ISETP.LT.AND P0, PT, R8.reuse, 0x3c1, !P2 ;  /* 0x000003c10800780c */ /* 0x040fe20005701270 */
[----:B------:R-:W-:Y:S01]  /*01c0*/  IMAD R27, R8, 0x180, R9 ;  /* 0x00000180081b7824 */ /* 0x000fe200078e0209 */
[----:B------:R-:W-:Y:S02]  /*01d0*/  ISETP.LT.AND P1, PT, R12, 0x3c1, !P2 ;  /* 0x000003c10c00780c */ /* 0x000fe40005721270 */
[----:B------:R-:W-:Y:S01]  /*01e0*/  CS2R R8, SRZ ;  /* 0x0000000000087805 */ /* 0x000fe2000001ff00 */
[----:B------:R-:W-:-:S02]  /*01f0*/  VIADD R13, R27, 0x1800 ;  /* 0x000018001b0d7836 */ /* 0x000fc40000000000 */
[----:B-----5:R-:W-:Y:S01]  /*0200*/  IMAD.WIDE R26, R27, 0x4, R24 ;  /* 0x000000041b1a7825 */ /* 0x020fe200078e0218 */
[----:B------:R-:W-:-:S03]  /*0210*/  CS2R R14, SRZ ;  /* 0x00000000000e7805 */ /* 0x000fc6000001ff00 */
[----:B------:R-:W-:Y:S01]  /*0220*/  IMAD.WIDE R24, R13, 0x4, R24 ;  /* 0x000000040d187825 */ /* 0x000fe200078e0218 */
[----:B------:R-:W-:Y:S01]  /*0230*/  CS2R R12, SRZ ;  /* 0x00000000000c7805 */ /* 0x000fe2000001ff00 */
[----:B------:R-:W3:Y:S01]  /*0240*/  @P0 LDG.E.EL.128 R8, desc[UR6][R26.64] ;  /* 0x000000061a080981 */ /* 0x000ee2000c2e1d00 */
[----:B------:R-:W-:Y:S01]  /*0250*/  CS2R R16, SRZ ;  /* 0x0000000000107805 */ /* 0x000fe2000001ff00 */
[----:B0-----:R-:W-:Y:S01]  /*0260*/  IMAD.WIDE R20, R23, 0x4, R20 ;  /* 0x0000000417147825 */ /* 0x001fe200078e0214 */
[----:B------:R-:W-:-:S04]  /*0270*/  CS2R R18, SRZ ;  /* 0x0000000000127805 */ /* 0x000fc8000001ff00 */
[----:B------:R0:W3:Y:S04]  /*0280*/  @!P2 LDG.E.EL.128 R12, desc[UR6][R20.64] ;  /* 0x00000006140ca981 */ /* 0x0000e8000c2e1d00 */
[----:B------:R1:W4:Y:S01]  /*0290*/  @P1 LDG.E.EL.128 R16, desc[UR6][R24.64] ;  /* 0x0000000618101981 */ /* 0x000322000c2e1d00 */
[----:B0-----:R-:W0:Y:S08]  /*02a0*/  LDC.64 R20, c[0x0][0x230] ;  /* 0x00008c00ff147b82 */ /* 0x001e300000000a00 */
[----:B-1----:R-:W1:Y:S01]  /*02b0*/  LDC.64 R24, c[0x0][0x228] ;  /* 0x00008a00ff187b82 */ /* 0x002e620000000a00 */
[----:B0-----:R-:W-:-:S04]  /*02c0*/  IMAD.WIDE R20, R23, 0x4, R20 ;  /* 0x0000000417147825 */ /* 0x001fc800078e0214 */
[----:B-1----:R-:W-:-:S04]  /*02d0*/  IMAD.WIDE R24, R23, 0x4, R24 ;  /* 0x0000000417187825 */ /* 0x002fc800078e0218 */
[----:B--2---:R-:W-:Y:S01]  /*02e0*/  FADD R4, R4, 0.0010000000474974513054 ;  /* 0x3a83126f04047421 */ /* 0x004fe20000000000 */
[----:B------:R-:W-:-:S03]  /*02f0*/  FADD R5, R5, 0.0010000000474974513054 ;  /* 0x3a83126f05057421 */ /* 0x000fc60000000000 */
[----:B------:R-:W0:Y:S08]  /*0300*/  MUFU.SQRT R27, R4 ;  /* 0x00000004001b7308 */ /* 0x000e300000002000 */
[----:B------:R1:W2:Y:S01]  /*0310*/  MUFU.SQRT R22, R5 ;  /* 0x0000000500167308 */ /* 0x0002a20000002000 */
[C---:B0-----:R-:W-:Y:S02]  /*0320*/  FSETP.GT.AND P0, PT, R27.reuse, 8.50705917302346158658e+37, PT ;  /* 0x7e8000001b00780b */ /* 0x041fe40003f04000 */
[----:B------:R-:W-:Y:S01]  /*0330*/  FSETP.GEU.AND P3, PT, R27, 1.175494350822287508e-38, PT ;  /* 0x008000001b00780b */ /* 0x000fe20003f6e000 */
[----:B-1----:R-:W-:Y:S01]  /*0340*/  IMAD.MOV.U32 R5, RZ, RZ, 0x3e800000 ;  /* 0x3e800000ff057424 */ /* 0x002fe200078e00ff */
[----:B--2---:R-:W-:-:S02]  /*0350*/  FSETP.GT.AND P1, PT, R22, 8.50705917302346158658e+37, PT ;  /* 0x7e8000001600780b */ /* 0x004fc40003f24000 */
[----:B------:R-:W-:Y:S02]  /*0360*/  FSETP.GEU.AND P4, PT, R22, 1.175494350822287508e-38, PT ;  /* 0x008000001600780b */ /* 0x000fe40003f8e000 */
[----:B------:R-:W-:-:S05]  /*0370*/  FSEL R29, R5, 1, P1 ;  /* 0x3f800000051d7808 */ /* 0x000fca0000800000 */
[----:B------:R-:W-:Y:S01]  /*0380*/  @P0 FMUL R27, R27, 0.25 ;  /* 0x3e8000001b1b0820 */ /* 0x000fe20000400000 */
[----:B---3--:R-:W-:Y:S01]  /*0390*/  FADD R4, -R12, R8 ;  /* 0x000000080c047221 */ /* 0x008fe20000000100 */
[----:B------:R-:W-:Y:S01]  /*03a0*/  FADD R26, -R14, R10 ;  /* 0x0000000a0e1a7221 */ /* 0x000fe20000000100 */
[----:B------:R-:W-:Y:S01]  /*03b0*/  FADD R28, -R15, R11 ;  /* 0x0000000b0f1c7221 */ /* 0x000fe20000000100 */
[----:B------:R-:W-:Y:S01]  /*03c0*/  @!P3 FMUL R27, R27, 16777216 ;  /* 0x4b8000001b1bb820 */ /* 0x000fe20000400000 */
[----:B----4-:R-:W-:Y:S01]  /*03d0*/  FADD R16, -R12, R16 ;  /* 0x000000100c107221 */ /* 0x010fe20000000100 */
[----:B------:R-:W-:Y:S01]  /*03e0*/  FSEL R12, R5, 1, P0 ;  /* 0x3f800000050c7808 */ /* 0x000fe20000000000 */
[----:B------:R-:W-:Y:S01]  /*03f0*/  FADD R17, -R13, R17 ;  /* 0x000000110d117221 */ /* 0x000fe20000000100 */
[----:B------:R-:W-:Y:S01]  /*0400*/  @P1 FMUL R22, R22, 0.25 ;  /* 0x3e80000016161820 */ /* 0x000fe20000400000 */
[----:B------:R-:W-:Y:S01]  /*0410*/  FADD R18, -R14, R18 ;  /* 0x000000120e127221 */ /* 0x000fe20000000100 */
[----:B------:R-:W0:Y:S01]  /*0420*/  MUFU.RCP R27, R27 ;  /* 0x0000001b001b7308 */ /* 0x000e220000001000 */
[----:B------:R-:W-:Y:S01]  /*0430*/  @!P3 FMUL R12, R12, 16777216 ;  /* 0x4b8000000c0cb820 */ /* 0x000fe20000400000 */
[----:B------:R-:W-:Y:S01]  /*0440*/  @!P4 FMUL R22, R22, 16777216 ;  /* 0x4b8000001616c820 */ /* 0x000fe20000400000 */
[----:B------:R-:W-:Y:S01]  /*0450*/  @!P4 FMUL R29, R29, 16777216 ;  /* 0x4b8000001d1dc820 */ /* 0x000fe20000400000 */
[----:B------:R-:W-:Y:S01]  /*0460*/  FADD R19, -R15, R19 ;  /* 0x000000130f137221 */ /* 0x000fe20000000100 */
[----:B------:R-:W-:-:S03]  /*0470*/  CS2R R10, SRZ ;  /* 0x00000000000a7805 */ /* 0x000fc6000001ff00 */
[----:B------:R1:W2:Y:S01]  /*0480*/  MUFU.RCP R8, R22 ;  /* 0x0000001600087308 */ /* 0x0002a20000001000 */
[----:B------:R-:W-:Y:S01]  /*0490*/  CS2R R14, SRZ ;  /* 0x00000000000e7805 */ /* 0x000fe2000001ff00 */
[----:B0-----:R-:W-:Y:S01]  /*04a0*/  FMUL R27, R27, R12 ;  /* 0x0000000c1b1b7220 */ /* 0x001fe20000400000 */
[----:B-1----:R-:W-:Y:S01]  /*04b0*/  FADD R22, -R13, R9 ;  /* 0x000000090d167221 */ /* 0x002fe20000000100 */
[----:B------:R-:W-:Y:S01]  /*04c0*/  CS2R R12, SRZ ;  /* 0x00000000000c7805 */ /* 0x000fe2000001ff00 */
[----:B--2---:R-:W-:Y:S01]  /*04d0*/  FMUL R29, R8, R29 ;  /* 0x0000001d081d7220 */ /* 0x004fe20000400000 */
[----:B------:R-:W-:-:S04]  /*04e0*/  CS2R R8, SRZ ;  /* 0x0000000000087805 */ /* 0x000fc8000001ff00 */
[----:B------:R-:W2:Y:S04]  /*04f0*/  @!P2 LDG.E.EL.128 R12, desc[UR6][R20.64] ;  /* 0x00000006140ca981 */ /* 0x000ea8000c2e1d00 */
[----:B------:R0:W2:Y:S01]  /*0500*/  @!P2 LDG.E.EL.128 R8, desc[UR6][R24.64] ;  /* 0x000000061808a981 */ /* 0x0000a2000c2e1d00 */
[----:B------:R-:W-:-:S06]  /*0510*/  FADD R7, R7, 0.0010000000474974513054 ;  /* 0x3a83126f07077421 */ /* 0x000fcc0000000000 */
[----:B------:R-:W1:Y:S01]  /*0520*/  MUFU.SQRT R7, R7 ;  /* 0x0000000700077308 */ /* 0x000e620000002000 */
[----:B------:R-:W-:Y:S02]  /*0530*/  FADD R23, R6, 0.0010000000474974513054 ;  /* 0x3a83126f06177421 */ /* 0x000fe40000000000 */
[----:B------:R-:W3:Y:S05]  /*0540*/  S2R R6, SR_TID.X ;  /* 0x0000000000067919 */ /* 0x000eea0000002100 */
[----:B0-----:R-:W0:Y:S01]  /*0550*/  MUFU.SQRT R24, R23 ;  /* 0x0000001700187308 */ /* 0x001e220000002000 */
[C---:B-1----:R-:W-:Y:S02]  /*0560*/  FSETP.GT.AND P1, PT, R7.reuse, 8.50705917302346158658e+37, PT ;  /* 0x7e8000000700780b */ /* 0x042fe40003f24000 */
[----:B------:R-:W-:Y:S01]  /*0570*/  FSETP.GEU.AND P3, PT, R7, 1.175494350822287508e-38, PT ;  /* 0x008000000700780b */ /* 0x000fe20003f6e000 */
[----:B------:R-:W1:Y:S01]  /*0580*/  S2UR UR5, SR_CgaCtaId ;  /* 0x00000000000579c3 */ /* 0x000e620000008800 */
[----:B0-----:R-:W-:-:S09]  /*0590*/  FSETP.GT.AND P0, PT, R24, 8.50705917302346158658e+37, PT ;  /* 0x7e8000001800780b */ /* 0x001fd20003f04000 */
[----:B------:R-:W-:Y:S01]  /*05a0*/  @P1 FMUL R7, R7, 0.25 ;  /* 0x3e80000007071820 */ /* 0x000fe20000400000 */
[----:B------:R-:W-:-:S03]  /*05b0*/  FSETP.GEU.AND P2, PT, R24, 1.175494350822287508e-38, PT ;  /* 0x008000001800780b */ /* 0x000fc60003f4e000 */
[----:B------:R-:W-:Y:S01]  /*05c0*/  @!P3 FMUL R7, R7, 16777216 ;  /* 0x4b8000000707b820 */ /* 0x000fe20000400000 */
[C---:B------:R-:W-:Y:S01]  /*05d0*/  FMUL R21, R27.reuse, R16 ;  /* 0x000000101b157220 */ /* 0x040fe20000400000 */
[----:B------:R-:W-:Y:S02]  /*05e0*/  FMUL R27, R27, R4 ;  /* 0x000000041b1b7220 */ /* 0x000fe40000400000 */
[----:B------:R-:W0:Y:S01]  /*05f0*/  MUFU.RCP R20, R7 ;  /* 0x0000000700147308 */ /* 0x000e220000001000 */
[C---:B------:R-:W-:Y:S01]  /*0600*/  FSEL R16, R5.reuse, 1, P0 ;  /* 0x3f80000005107808 */ /* 0x040fe20000000000 */
[----:B------:R-:W-:Y:S01]  /*0610*/  @P0 FMUL R24, R24, 0.25 ;  /* 0x3e80000018180820 */ /* 0x000fe20000400000 */
[----:B------:R-:W-:Y:S01]  /*0620*/  FSEL R5, R5, 1, P1 ;  /* 0x3f80000005057808 */ /* 0x000fe20000800000 */
[----:B------:R-:W-:Y:S02]  /*0630*/  UMOV UR4, 0x400 ;  /* 0x0000040000047882 */ /* 0x000fe40000000000 */
[----:B------:R-:W-:-:S02]  /*0640*/  @!P2 FMUL R24, R24, 16777216 ;  /* 0x4b8000001818a820 */ /* 0x000fc40000400000 */
[----:B------:R-:W-:Y:S01]  /*0650*/  @!P3 FMUL R5, R5, 16777216 ;  /* 0x4b8000000505b820 */ /* 0x000fe20000400000 */
[----:B-1----:R-:W-:Y:S01]  /*0660*/  UPRMT UR4, UR5, 0x654, UR4 ;  /* 0x0000065405047896 */ /* 0x002fe20008000004 */
[----:B------:R-:W1:Y:S02]  /*0670*/  MUFU.RCP R23, R24 ;  /* 0x0000001800177308 */ /* 0x000e640000001000 */
[----:B0-----:R-:W-:Y:S01]  /*0680*/  FMUL R20, R20, R5 ;  /* 0x0000000514147220 */ /* 0x001fe20000400000 */
[----:B------:R-:W-:-:S04]  /*0690*/  @!P2 FMUL R16, R16, 16777216 ;  /* 0x4b8000001010a820 */ /* 0x000fc80000400000 */
[----:B-1----:R-:W-:Y:S01]  /*06a0*/  FMUL R23, R23, R16 ;  /* 0x0000001017177220 */ /* 0x002fe20000400000 */
[----:B------:R-:W-:Y:S01]  /*06b0*/  LOP3.LUT R3, R3, 0x1f, R0, 0xf8, !PT ;  /* 0x0000001f03037812 */ /* 0x000fe200078ef800 */
[----:B------:R-:W-:Y:S01]  /*06c0*/  FMUL R28, R20, R28 ;  /* 0x0000001c141c7220 */ /* 0x000fe20000400000 */
[-CC-:B--2---:R-:W-:Y:S01]  /*06d0*/  FFMA R4, R27, R8.reuse, R12.reuse ;  /* 0x000000081b047223 */ /* 0x184fe2000000000c */
[----:B------:R-:W-:Y:S01]  /*06e0*/  FFMA R8, R21, R8, R12 ;  /* 0x0000000815087223 */ /* 0x000fe2000000000c */
[----:B---3--:R-:W-:Y:S01]  /*06f0*/  IMAD.SHL.U32 R12, R6, 0x80, RZ ;  /* 0x00000080060c7824 */ /* 0x008fe200078e00ff */
[----:B------:R-:W-:-:S04]  /*0700*/  SHF.R.U32.HI R21, RZ, 0x3, R6 ;  /* 0x00000003ff157819 */ /* 0x000fc80000011606 */
[----:B------:R-:W-:Y:S02]  /*0710*/  SGXT.U32 R21, R21, 0x4 ;  /* 0x000000041515781a */ /* 0x000fe40000000000 */
[----:B------:R-:W-:-:S04]  /*0720*/  LOP3.LUT R12, R12, 0x380, RZ, 0xc0, !PT ;  /* 0x000003800c0c7812 */ /* 0x000fc800078ec0ff */
[C---:B------:R-:W-:Y:S02]  /*0730*/  LOP3.LUT R5, R12.reuse, R21, RZ, 0xfc, !PT ;  /* 0x000000150c057212 */ /* 0x040fe400078efcff */
[----:B------:R-:W-:-:S04]  /*0740*/  LOP3.LUT R21, R12, 0x40, RZ, 0xfc, !PT ;  /* 0x000000400c157812 */ /* 0x000fc800078efcff */
[----:B------:R-:W-:Y:S02]  /*0750*/  LEA.HI R24, R21, UR4, RZ, 0x1d ;  /* 0x0000000415187c11 */ /* 0x000fe4000f8fe8ff */
[----:B------:R-:W-:-:S04]  /*0760*/  SHF.R.U32.HI R21, RZ, 0x5, R0 ;  /* 0x00000005ff157819 */ /* 0x000fc80000011600 */
[----:B------:R-:W-:-:S04]  /*0770*/  SGXT.U32 R21, R21, 0x2 ;  /* 0x000000021515781a */ /* 0x000fc80000000000 */
[----:B------:R-:W-:Y:S01]  /*0780*/  LOP3.LUT R2, R21, R2, RZ, 0xfc, !PT ;  /* 0x0000000215027212 */ /* 0x000fe200078efcff */
[----:B------:R-:W-:Y:S01]  /*0790*/  FMUL R21, R23, R18 ;  /* 0x0000001217157220 */ /* 0x000fe20000400000 */
[C---:B------:R-:W-:Y:S02]  /*07a0*/  LOP3.LUT R7, R12.reuse, 0x20, RZ, 0xfc, !PT ;  /* 0x000000200c077812 */ /* 0x040fe400078efcff */
[----:B------:R-:W-:Y:S01]  /*07b0*/  LOP3.LUT R25, R12, 0x60, RZ, 0xfc, !PT ;  /* 0x000000600c197812 */ /* 0x000fe200078efcff */
[----:B------:R-:W-:Y:S01]  /*07c0*/  IMAD.HI R18, R2, 0x2aaaaaab, RZ ;  /* 0x2aaaaaab02127827 */ /* 0x000fe200078e02ff */
[----:B------:R-:W-:Y:S02]  /*07d0*/  LEA.HI R16, R12, UR4, RZ, 0x1d ;  /* 0x000000040c107c11 */ /* 0x000fe4000f8fe8ff */
[----:B------:R-:W-:Y:S01]  /*07e0*/  LEA.HI R12, R7, UR4, RZ, 0x1d ;  /* 0x00000004070c7c11 */ /* 0x000fe2000f8fe8ff */
[----:B------:R-:W-:Y:S02]  /*07f0*/  IMAD R7, R5, 0x4, R24 ;  /* 0x0000000405077824 */ /* 0x000fe400078e0218 */
[----:B------:R-:W-:Y:S01]  /*0800*/  FMUL R24, R29, R17 ;  /* 0x000000111d187220 */ /* 0x000fe20000400000 */
[----:B------:R-:W-:Y:S01]  /*0810*/  FMUL R23, R23, R26 ;  /* 0x0000001a17177220 */ /* 0x000fe20000400000 */
[----:B------:R-:W-:Y:S01]  /*0820*/  SHF.R.U32.HI R17, RZ, 0x1f, R18 ;  /* 0x0000001fff117819 */ /* 0x000fe20000011612 */
[----:B------:R-:W-:Y:S01]  /*0830*/  FMUL R26, R29, R22 ;  /* 0x000000161d1a7220 */ /* 0x000fe20000400000 */
[----:B------:R-:W-:-:S02]  /*0840*/  LEA.HI R25, R25, UR4, RZ, 0x1d ;  /* 0x0000000419197c11 */ /* 0x000fc4000f8fe8ff */
[----:B------:R-:W-:Y:S01]  /*0850*/  LEA.HI.SX32 R17, R18, R17, 0x1a ;  /* 0x0000001112117211 */ /* 0x000fe200078fd2ff */
[-CC-:B------:R-:W-:Y:S01]  /*0860*/  FFMA R18, R26, R9.reuse, R13.reuse ;  /* 0x000000091a127223 */ /* 0x180fe2000000000d */
[----:B------:R-:W-:Y:S01]  /*0870*/  FFMA R13, R24, R9, R13 ;  /* 0x00000009180d7223 */ /* 0x000fe2000000000d */
[----:B------:R-:W-:Y:S02]  /*0880*/  SHF.R.U32.HI R9, RZ, 0x3, R0 ;  /* 0x00000003ff097819 */ /* 0x000fe40000011600 */
[----:B------:R-:W-:Y:S01]  /*0890*/  LOP3.LUT R0, R6, 0x7f, RZ, 0xc0, !PT ;  /* 0x0000007f06007812 */ /* 0x000fe200078ec0ff */
[C---:B------:R-:W-:Y:S02]  /*08a0*/  IMAD R16, R5.reuse, 0x4, R16 ;  /* 0x0000000405107824 */ /* 0x040fe400078e0210 */
[----:B------:R-:W-:Y:S01]  /*08b0*/  FMUL R22, R20, R19 ;  /* 0x0000001314167220 */ /* 0x000fe20000400000 */
[C---:B------:R-:W-:Y:S02]  /*08c0*/  IMAD R12, R5.reuse, 0x4, R12 ;  /* 0x00000004050c7824 */ /* 0x040fe400078e020c */
[----:B------:R-:W-:Y:S01]  /*08d0*/  IMAD R5, R5, 0x4, R25 ;  /* 0x0000000405057824 */ /* 0x000fe200078e0219 */
[----:B------:R-:W-:Y:S01]  /*08e0*/  LOP3.LUT R25, R0, 0x280, RZ, 0xfc, !PT ;  /* 0x0000028000197812 */ /* 0x000fe200078efcff */
[----:B------:R-:W-:Y:S01]  /*08f0*/  FFMA R20, R21, R10, R14 ;  /* 0x0000000a15147223 */ /* 0x000fe2000000000e */
[-CC-:B------:R-:W-:Y:S01]  /*0900*/  FFMA R21, R28, R11.reuse, R15.reuse ;  /* 0x0000000b1c157223 */ /* 0x180fe2000000000f */
[----:B------:R-:W-:Y:S01]  /*0910*/  FFMA R22, R22, R11, R15 ;  /* 0x0000000b16167223 */ /* 0x000fe2000000000f */
[----:B------:R-:W-:-:S02]  /*0920*/  LOP3.LUT R11, R0, 0x180, RZ, 0xfc, !PT ;  /* 0x00000180000b7812 */ /* 0x000fc400078efcff */
[C---:B------:R-:W-:Y:S02]  /*0930*/  LOP3.LUT R15, R0.reuse, 0x200, RZ, 0xfc, !PT ;  /* 0x00000200000f7812 */ /* 0x040fe400078efcff */
[----:B------:R-:W-:Y:S02]  /*0940*/  SHF.R.U32.HI R25, RZ, 0x3, R25 ;  /* 0x00000003ff197819 */ /* 0x000fe40000011619 */
[----:B------:R-:W-:Y:S02]  /*0950*/  LOP3.LUT R27, R0, 0x300, RZ, 0xfc, !PT ;  /* 0x00000300001b7812 */ /* 0x000fe400078efcff */
[----:B------:R-:W-:Y:S02]  /*0960*/  SHF.R.U32.HI R11, RZ, 0x3, R11 ;  /* 0x00000003ff0b7819 */ /* 0x000fe4000001160b */
[----:B------:R-:W-:Y:S02]  /*0970*/  SHF.R.U32.HI R15, RZ, 0x3, R15 ;  /* 0x00000003ff0f7819 */ /* 0x000fe4000001160f */
[----:B------:R-:W-:-:S02]  /*0980*/  LOP3.LUT R25, R25, 0x5c, RZ, 0xc0, !PT ;  /* 0x0000005c19197812 */ /* 0x000fc400078ec0ff */
[----:B------:R-:W-:Y:S02]  /*0990*/  SHF.R.U32.HI R27, RZ, 0x3, R27 ;  /* 0x00000003ff1b7819 */ /* 0x000fe4000001161b */
[----:B------:R-:W-:Y:S01]  /*09a0*/  FSETP.GEU.AND P0, PT, R4, RZ, PT ;  /* 0x000000ff0400720b */ /* 0x000fe20003f0e000 */
[----:B------:R-:W-:Y:S01]  /*09b0*/  FFMA R19, R23, R10, R14 ;  /* 0x0000000a17137223 */ /* 0x000fe2000000000e */
[----:B------:R-:W-:Y:S01]  /*09c0*/  LOP3.LUT R11, R11, 0x3c, RZ, 0xc0, !PT ;  /* 0x0000003c0b0b7812 */ /* 0x000fe200078ec0ff */
[----:B------:R-:W-:Y:S01]  /*09d0*/  VIADD R25, R25, UR4 ;  /* 0x0000000419197c36 */ /* 0x000fe20008000000 */
[----:B------:R-:W-:Y:S02]  /*09e0*/  LOP3.LUT R15, R15, 0x4c, RZ, 0xc0, !PT ;  /* 0x0000004c0f0f7812 */ /* 0x000fe400078ec0ff */
[----:B------:R-:W-:Y:S02]  /*09f0*/  LOP3.LUT R9, R9, 0xc, RZ, 0xc0, !PT ;  /* 0x0000000c09097812 */ /* 0x000fe400078ec0ff */
[----:B------:R-:W-:-:S02]  /*0a00*/  LOP3.LUT R27, R27, 0x6c, RZ, 0xc0, !PT ;  /* 0x0000006c1b1b7812 */ /* 0x000fc400078ec0ff */
[----:B------:R-:W-:Y:S02]  /*0a10*/  FSEL R4, R4, RZ, P0 ;  /* 0x000000ff04047208 */ /* 0x000fe40000000000 */
[----:B------:R-:W-:Y:S01]  /*0a20*/  FSETP.GEU.AND P0, PT, R18, RZ, PT ;  /* 0x000000ff1200720b */ /* 0x000fe20003f0e000 */
[----:B------:R-:W-:Y:S01]  /*0a30*/  VIADD R11, R11, UR4 ;  /* 0x000000040b0b7c36 */ /* 0x000fe20008000000 */
[C---:B------:R-:W-:Y:S01]  /*0a40*/  LOP3.LUT R10, R0.reuse, 0x100, RZ, 0xfc, !PT ;  /* 0x00000100000a7812 */ /* 0x040fe200078efcff */
[----:B------:R-:W-:Y:S01]  /*0a50*/  VIADD R15, R15, UR4 ;  /* 0x000000040f0f7c36 */ /* 0x000fe20008000000 */
[----:B------:R-:W-:Y:S01]  /*0a60*/  FSETP.GEU.AND P3, PT, R19, RZ, PT ;  /* 0x000000ff1300720b */ /* 0x000fe20003f6e000 */
[----:B------:R-:W-:Y:S01]  /*0a70*/  IMAD R14, R0, 0x4, R25 ;  /* 0x00000004000e7824 */ /* 0x000fe200078e0219 */
[----:B------:R-:W-:Y:S01]  /*0a80*/  FSEL R25, R18, RZ, P0 ;  /* 0x000000ff12197208 */ /* 0x000fe20000000000 */
[----:B------:R-:W-:Y:S01]  /*0a90*/  VIADD R23, R9, UR4 ;  /* 0x0000000409177c36 */ /* 0x000fe20008000000 */
[----:B------:R-:W-:Y:S01]  /*0aa0*/  FSETP.GEU.AND P1, PT, R8, RZ, PT ;  /* 0x000000ff0800720b */ /* 0x000fe20003f2e000 */
[----:B------:R-:W-:Y:S01]  /*0ab0*/  VIADD R27, R27, UR4 ;  /* 0x000000041b1b7c36 */ /* 0x000fe20008000000 */
[----:B------:R-:W-:Y:S01]  /*0ac0*/  SHF.R.U32.HI R9, RZ, 0x3, R10 ;  /* 0x00000003ff097819 */ /* 0x000fe2000001160a */
[C---:B------:R-:W-:Y:S01]  /*0ad0*/  IMAD R10, R0.reuse, 0x4, R11 ;  /* 0x00000004000a7824 */ /* 0x040fe200078e020b */
[----:B------:R-:W-:Y:S01]  /*0ae0*/  FSETP.GEU.AND P0, PT, R13, RZ, PT ;  /* 0x000000ff0d00720b */ /* 0x000fe20003f0e000 */
[C---:B------:R-:W-:Y:S01]  /*0af0*/  IMAD R11, R0.reuse, 0x4, R15 ;  /* 0x00000004000b7824 */ /* 0x040fe200078e020f */
[----:B------:R-:W-:Y:S01]  /*0b00*/  FSETP.GEU.AND P2, PT, R21, RZ, PT ;  /* 0x000000ff1500720b */ /* 0x000fe20003f4e000 */
[----:B------:R-:W-:Y:S01]  /*0b10*/  IMAD R15, R0, 0x4, R27 ;  /* 0x00000004000f7824 */ /* 0x000fe200078e021b */
[----:B------:R-:W-:-:S02]  /*0b20*/  FSEL R18, R19, RZ, P3 ;  /* 0x000000ff13127208 */ /* 0x000fc40001800000 */
[----:B------:R-:W-:Y:S02]  /*0b30*/  FSEL R19, R8, RZ, P1 ;  /* 0x000000ff08137208 */ /* 0x000fe40000800000 */
[----:B------:R-:W-:Y:S02]  /*0b40*/  FSEL R27, R13, RZ, P0 ;  /* 0x000000ff0d1b7208 */ /* 0x000fe40000000000 */
[----:B------:R-:W-:Y:S02]  /*0b50*/  FSETP.GEU.AND P1, PT, R20, RZ, PT ;  /* 0x000000ff1400720b */ /* 0x000fe40003f2e000 */
[----:B------:R-:W-:Y:S02]  /*0b60*/  FSEL R26, R21, RZ, P2 ;  /* 0x000000ff151a7208 */ /* 0x000fe40001000000 */
[----:B------:R-:W-:Y:S01]  /*0b70*/  FSETP.GEU.AND P0, PT, R22, RZ, PT ;  /* 0x000000ff1600720b */ /* 0x000fe20003f0e000 */
[----:B------:R-:W-:Y:S01]  /*0b80*/  STS [R16], R4 ;  /* 0x0000000410007388 */ /* 0x000fe20000000800 */
[----:B------:R-:W-:-:S02]  /*0b90*/  FSEL R28, R20, RZ, P1 ;  /* 0x000000ff141c7208 */ /* 0x000fc40000800000 */
[----:B------:R-:W-:Y:S01]  /*0ba0*/  FSEL R22, R22, RZ, P0 ;  /* 0x000000ff16167208 */ /* 0x000fe20000000000 */
[----:B------:R-:W-:Y:S04]  /*0bb0*/  STS [R12+0x80], R25 ;  /* 0x000080190c007388 */ /* 0x000fe80000000800 */
[----:B------:R0:W-:Y:S04]  /*0bc0*/  STS [R7+0x100], R18 ;  /* 0x0001001207007388 */ /* 0x0001e80000000800 */
[----:B------:R-:W-:Y:S04]  /*0bd0*/  STS [R5+0x180], R26 ;  /* 0x0001801a05007388 */ /* 0x000fe80000000800 */
[----:B------:R-:W-:Y:S04]  /*0be0*/  STS [R16+0x40], R19 ;  /* 0x0000401310007388 */ /* 0x000fe80000000800 */
[----:B------:R1:W-:Y:S04]  /*0bf0*/  STS [R12+0xc0], R27 ;  /* 0x0000c01b0c007388 */ /* 0x0003e80000000800 */
[----:B------:R-:W-:Y:S04]  /*0c00*/  STS [R7+0x140], R28 ;  /* 0x0001401c07007388 */ /* 0x000fe80000000800 */
[----:B------:R2:W-:Y:S01]  /*0c10*/  STS [R5+0x1c0], R22 ;  /* 0x0001c01605007388 */ /* 0x0005e20000000800 */
[----:B------:R-:W-:Y:S01]  /*0c20*/  BAR.SYNC.DEFER_BLOCKING 0x0 ;  /* 0x0000000000007b1d */ /* 0x000fe20000010000 */
[----:B------:R-:W-:Y:S01]  /*0c30*/  IMAD R23, R0, 0x4, R23 ;  /* 0x0000000400177824 */ /* 0x000fe200078e0217 */
[----:B------:R-:W-:-:S02]  /*0c40*/  LOP3.LUT R24, R2, 0x8, RZ, 0xfc, !PT ;  /* 0x0000000802187812 */ /* 0x000fc400078efcff */
[----:B------:R-:W-:Y:S02]  /*0c50*/  LOP3.LUT R8, R2, 0xc, RZ, 0xfc, !PT ;  /* 0x0000000c02087812 */ /* 0x000fe400078efcff */
[----:B------:R-:W-:Y:S01]  /*0c60*/  LOP3.LUT R6, R0, 0x80, RZ, 0xfc, !PT ;  /* 0x0000008000067812 */ /* 0x000fe200078efcff */
[----:B0-----:R-:W-:Y:S01]  /*0c70*/  IMAD.HI R18, R24, 0x2aaaaaab, RZ ;  /* 0x2aaaaaab18127827 */ /* 0x001fe200078e02ff */
[----:B------:R-:W-:-:S03]  /*0c80*/  LOP3.LUT R13, R2, 0x4, RZ, 0xfc, !PT ;  /* 0x00000004020d7812 */ /* 0x000fc600078efcff */
[----:B------:R-:W-:Y:S01]  /*0c90*/  IMAD.HI R21, R8, 0x2aaaaaab, RZ ;  /* 0x2aaaaaab08157827 */ /* 0x000fe200078e02ff */
[----:B------:R-:W-:Y:S02]  /*0ca0*/  SHF.R.U32.HI R6, RZ, 0x3, R6 ;  /* 0x00000003ff067819 */ /* 0x000fe40000011606 */
[----:B-1----:R-:W-:Y:S01]  /*0cb0*/  LOP3.LUT R12, R2, 0x18, RZ, 0xfc, !PT ;  /* 0x00000018020c7812 */ /* 0x002fe200078efcff */
[----:B------:R-:W-:Y:S01]  /*0cc0*/  IMAD.HI R20, R13, 0x2aaaaaab, RZ ;  /* 0x2aaaaaab0d147827 */ /* 0x000fe200078e02ff */
[----:B------:R-:W-:Y:S02]  /*0cd0*/  SHF.R.U32.HI R19, RZ, 0x1f, R18 ;  /* 0x0000001fff137819 */ /* 0x000fe40000011612 */
[----:B------:R-:W-:Y:S01]  /*0ce0*/  SHF.R.U32.HI R4, RZ, 0x1f, R21 ;  /* 0x0000001fff047819 */ /* 0x000fe20000011615 */
[----:B------:R-:W0:Y:S01]  /*0cf0*/  LDS R23, [R23] ;  /* 0x0000000017177984 */ /* 0x000e220000000800 */
[----:B------:R-:W-:Y:S02]  /*0d00*/  LOP3.LUT R6, R6, 0x1c, RZ, 0xc0, !PT ;  /* 0x0000001c06067812 */ /* 0x000fe400078ec0ff */
[----:B------:R-:W-:-:S02]  /*0d10*/  LOP3.LUT R9, R9, 0x2c, RZ, 0xc0, !PT ;  /* 0x0000002c09097812 */ /* 0x000fc400078ec0ff */
[----:B------:R-:W-:Y:S01]  /*0d20*/  ISETP.GE.AND P0, PT, R3, 0x3c1, PT ;  /* 0x000003c10300780c */ /* 0x000fe20003f06270 */
[----:B--2---:R-:W-:Y:S01]  /*0d30*/  IMAD R22, R17, -0x180, R2 ;  /* 0xfffffe8011167824 */ /* 0x004fe200078e0202 */
[----:B------:R-:W-:Y:S01]  /*0d40*/  LEA.HI.SX32 R7, R18, R19, 0x1a ;  /* 0x0000001312077211 */ /* 0x000fe200078fd2ff */
[----:B------:R-:W-:Y:S01]  /*0d50*/  IMAD.HI R19, R12, 0x2aaaaaab, RZ ;  /* 0x2aaaaaab0c137827 */ /* 0x000fe200078e02ff */
[----:B------:R-:W-:Y:S01]  /*0d60*/  SHF.R.U32.HI R25, RZ, 0x1f, R20 ;  /* 0x0000001fff197819 */ /* 0x000fe20000011614 */
[----:B------:R-:W-:Y:S01]  /*0d70*/  LDS R10, [R10+0x600] ;  /* 0x000600000a0a7984 */ /* 0x000fe20000000800 */
[----:B------:R-:W-:Y:S01]  /*0d80*/  LEA.HI.SX32 R21, R21, R4, 0x1a ;  /* 0x0000000415157211 */ /* 0x000fe200078fd2ff */
[----:B------:R-:W-:Y:S01]  /*0d90*/  VIADD R6, R6, UR4 ;  /* 0x0000000406067c36 */ /* 0x000fe20008000000 */
[----:B------:R-:W1:Y:S01]  /*0da0*/  LDC.64 R4, c[0x0][0x238] ;  /* 0x00008e00ff047b82 */ /* 0x000e620000000a00 */
[----:B------:R-:W-:Y:S01]  /*0db0*/  VIADD R9, R9, UR4 ;  /* 0x0000000409097c36 */ /* 0x000fe20008000000 */
[----:B------:R-:W-:Y:S01]  /*0dc0*/  LEA.HI.SX32 R16, R20, R25, 0x1a ;  /* 0x0000001914107211 */ /* 0x000fe200078fd2ff */
[C---:B------:R-:W-:Y:S01]  /*0dd0*/  IMAD R6, R0.reuse, 0x4, R6 ;  /* 0x0000000400067824 */ /* 0x040fe200078e0206 */
[----:B------:R-:W-:Y:S01]  /*0de0*/  SHF.R.U32.HI R18, RZ, 0x1f, R19 ;  /* 0x0000001fff127819 */ /* 0x000fe20000011613 */
[----:B------:R-:W-:Y:S01]  /*0df0*/  IMAD R9, R0, 0x4, R9 ;  /* 0x0000000400097824 */ /* 0x000fe200078e0209 */
[----:B------:R-:W-:Y:S01]  /*0e00*/  ISETP.LT.AND P6, PT, R13, 0x600, !P0 ;  /* 0x000006000d00780c */ /* 0x000fe200047c1270 */
[----:B------:R-:W-:Y:S01]  /*0e10*/  IMAD R20, R16, -0x180, R13 ;  /* 0xfffffe8010147824 */ /* 0x000fe200078e020d */
[----:B------:R-:W-:Y:S01]  /*0e20*/  LOP3.LUT R29, R0, 0x380, RZ, 0xfc, !PT ;  /* 0x00000380001d7812 */ /* 0x000fe200078efcff */
[----:B------:R-:W-:Y:S01]  /*0e30*/  LDS R11, [R11+0x800] ;  /* 0x000800000b0b7984 */ /* 0x000fe20000000800 */
[----:B------:R-:W-:-:S02]  /*0e40*/  LOP3.LUT R13, R2, 0x14, RZ, 0xfc, !PT ;  /* 0x00000014020d7812 */ /* 0x000fc400078efcff */
[----:B------:R-:W-:Y:S01]  /*0e50*/  LEA.HI.SX32 R19, R19, R18, 0x1a ;  /* 0x0000001213137211 */ /* 0x000fe200078fd2ff */
[--C-:B------:R-:W-:Y:S01]  /*0e60*/  IMAD R22, R22, 0x3c1, R3.reuse ;  /* 0x000003c116167824 */ /* 0x100fe200078e0203 */
[----:B------:R1:W2:Y:S01]  /*0e70*/  LDS R18, [R6+0x200] ;  /* 0x0002000006127984 */ /* 0x0002a20000000800 */
[----:B------:R-:W-:Y:S01]  /*0e80*/  IMAD R27, R20, 0x3c1, R3 ;  /* 0x000003c1141b7824 */ /* 0x000fe200078e0203 */
[----:B------:R-:W-:Y:S02]  /*0e90*/  SHF.R.U32.HI R29, RZ, 0x3, R29 ;  /* 0x00000003ff1d7819 */ /* 0x000fe4000001161d */
[----:B------:R-:W3:Y:S01]  /*0ea0*/  LDS R9, [R9+0x400] ;  /* 0x0004000009097984 */ /* 0x000ee20000000800 */
[----:B------:R-:W-:-:S03]  /*0eb0*/  IMAD.HI R20, R13, 0x2aaaaaab, RZ ;  /* 0x2aaaaaab0d147827 */ /* 0x000fc600078e02ff */
[----:B------:R-:W4:Y:S01]  /*0ec0*/  LDS R14, [R14+0xa00] ;  /* 0x000a00000e0e7984 */ /* 0x000f220000000800 */
[----:B------:R-:W-:Y:S01]  /*0ed0*/  IMAD R25, R17, 0xf0400, R22 ;  /* 0x000f040011197824 */ /* 0x000fe200078e0216 */
[----:B------:R-:W-:Y:S01]  /*0ee0*/  LOP3.LUT R29, R29, 0x7c, RZ, 0xc0, !PT ;  /* 0x0000007c1d1d7812 */ /* 0x000fe200078ec0ff */
[----:B------:R-:W-:Y:S01]  /*0ef0*/  IMAD R17, R16, 0xf0400, R27 ;  /* 0x000f040010117824 */ /* 0x000fe200078e021b */
[----:B------:R-:W5:Y:S01]  /*0f00*/  LDS R15, [R15+0xc00] ;  /* 0x000c00000f0f7984 */ /* 0x000f620000000800 */
[----:B------:R-:W-:Y:S01]  /*0f10*/  IMAD R22, R7, -0x180, R24 ;  /* 0xfffffe8007167824 */ /* 0x000fe200078e0218 */
[C---:B------:R-:W-:Y:S02]  /*0f20*/  ISETP.LT.AND P2, PT, R2.reuse, 0x600, !P0 ;  /* 0x000006000200780c */ /* 0x040fe40004741270 */
[----:B------:R-:W-:Y:S01]  /*0f30*/  LOP3.LUT R16, R2, 0x10, RZ, 0xfc, !PT ;  /* 0x0000001002107812 */ /* 0x000fe200078efcff */
[----:B------:R-:W-:Y:S01]  /*0f40*/  IMAD R22, R22, 0x3c1, R3 ;  /* 0x000003c116167824 */ /* 0x000fe200078e0203 */
[----:B------:R-:W-:Y:S01]  /*0f50*/  SHF.R.U32.HI R27, RZ, 0x1f, R20 ;  /* 0x0000001fff1b7819 */ /* 0x000fe20000011614 */
[----:B------:R-:W-:Y:S01]  /*0f60*/  VIADD R29, R29, UR4 ;  /* 0x000000041d1d7c36 */ /* 0x000fe20008000000 */
[----:B------:R-:W-:Y:S01]  /*0f70*/  ISETP.LT.AND P1, PT, R24, 0x600, !P0 ;  /* 0x000006001800780c */ /* 0x000fe20004721270 */
[----:B------:R-:W-:Y:S01]  /*0f80*/  IMAD.HI R24, R16, 0x2aaaaaab, RZ ;  /* 0x2aaaaaab10187827 */ /* 0x000fe200078e02ff */
[----:B------:R-:W-:-:S03]  /*0f90*/  LEA.HI.SX32 R20, R20, R27, 0x1a ;  /* 0x0000001b14147211 */ /* 0x000fc600078fd2ff */
[----:B------:R-:W-:Y:S02]  /*0fa0*/  IMAD R27, R7, 0xf0400, R22 ;  /* 0x000f0400071b7824 */ /* 0x000fe400078e0216 */
[----:B-1----:R-:W-:-:S04]  /*0fb0*/  IMAD.WIDE R6, R25, 0x4, R4 ;  /* 0x0000000419067825 */ /* 0x002fc800078e0204 */
[----:B------:R-:W-:Y:S01]  /*0fc0*/  IMAD R0, R0, 0x4, R29 ;  /* 0x0000000400007824 */ /* 0x000fe200078e021d */
[----:B------:R-:W-:Y:S01]  /*0fd0*/  SHF.R.U32.HI R29, RZ, 0x1f, R24 ;  /* 0x0000001fff1d7819 */ /* 0x000fe20000011618 */
[----:B0-----:R0:W-:Y:S01]  /*0fe0*/  @P2 STG.E desc[UR6][R6.64], R23 ;  /* 0x0000001706002986 */ /* 0x0011e2000c101906 */
[----:B------:R-:W-:Y:S01]  /*0ff0*/  ISETP.LT.AND P2, PT, R8, 0x600, !P0 ;  /* 0x000006000800780c */ /* 0x000fe20004741270 */
[----:B------:R-:W-:Y:S01]  /*1000*/  IMAD R8, R21, -0x180, R8 ;  /* 0xfffffe8015087824 */ /* 0x000fe200078e0208 */
[----:B------:R-:W-:Y:S02]  /*1010*/  LEA.HI.SX32 R25, R24, R29, 0x1a ;  /* 0x0000001d18197211 */ /* 0x000fe400078fd2ff */
[----:B------:R-:W-:Y:S01]  /*1020*/  ISETP.LT.AND P5, PT, R16, 0x600, !P0 ;  /* 0x000006001000780c */ /* 0x000fe200047a1270 */
[----:B------:R-:W-:Y:S01]  /*1030*/  IMAD R22, R8, 0x3c1, R3 ;  /* 0x000003c108167824 */ /* 0x000fe200078e0203 */
[----:B------:R-:W-:Y:S01]  /*1040*/  ISETP.LT.AND P3, PT, R12, 0x600, !P0 ;  /* 0x000006000c00780c */ /* 0x000fe20004761270 */
[----:B------:R-:W-:-:S02]  /*1050*/  IMAD R16, R25, -0x180, R16 ;  /* 0xfffffe8019107824 */ /* 0x000fc400078e0210 */
[----:B------:R-:W-:Y:S02]  /*1060*/  IMAD R12, R19, -0x180, R12 ;  /* 0xfffffe80130c7824 */ /* 0x000fe400078e020c */
[----:B------:R-:W-:Y:S01]  /*1070*/  IMAD R8, R20, -0x180, R13 ;  /* 0xfffffe8014087824 */ /* 0x000fe200078e020d */
[----:B------:R-:W-:Y:S01]  /*1080*/  LOP3.LUT R2, R2, 0x1c, RZ, 0xfc, !PT ;  /* 0x0000001c02027812 */ /* 0x000fe200078efcff */
[--C-:B------:R-:W-:Y:S01]  /*1090*/  IMAD R16, R16, 0x3c1, R3.reuse ;  /* 0x000003c110107824 */ /* 0x100fe200078e0203 */
[----:B------:R-:W-:Y:S01]  /*10a0*/  ISETP.LT.AND P4, PT, R13, 0x600, !P0 ;  /* 0x000006000d00780c */ /* 0x000fe20004781270 */
[--C-:B------:R-:W-:Y:S02]  /*10b0*/  IMAD R12, R12, 0x3c1, R3.reuse ;  /* 0x000003c10c0c7824 */ /* 0x100fe400078e0203 */
[----:B------:R-:W-:Y:S01]  /*10c0*/  IMAD R13, R8, 0x3c1, R3 ;  /* 0x000003c1080d7824 */ /* 0x000fe200078e0203 */
[----:B------:R-:W-:Y:S01]  /*10d0*/  ISETP.LT.AND P0, PT, R2, 0x600, !P0 ;  /* 0x000006000200780c */ /* 0x000fe20004701270 */
[----:B------:R-:W-:-:S02]  /*10e0*/  IMAD R21, R21, 0xf0400, R22 ;  /* 0x000f040015157824 */ /* 0x000fc400078e0216 */
[----:B0-----:R-:W-:-:S04]  /*10f0*/  IMAD.WIDE R6, R17, 0x4, R4 ;  /* 0x0000000411067825 */ /* 0x001fc800078e0204 */
[----:B------:R-:W-:Y:S02]  /*1100*/  IMAD R25, R25, 0xf0400, R16 ;  /* 0x000f040019197824 */ /* 0x000fe400078e0210 */
[----:B------:R-:W-:Y:S02]  /*1110*/  IMAD R19, R19, 0xf0400, R12 ;  /* 0x000f040013137824 */ /* 0x000fe400078e020c */
[----:B------:R-:W-:Y:S02]  /*1120*/  IMAD R17, R20, 0xf0400, R13 ;  /* 0x000f040014117824 */ /* 0x000fe400078e020d */
[--C-:B------:R-:W-:Y:S01]  /*1130*/  IMAD.WIDE R12, R27, 0x4, R4.reuse ;  /* 0x000000041b0c7825 */ /* 0x100fe200078e0204 */
[----:B--2---:R0:W-:Y:S03]  /*1140*/  @P6 STG.E desc[UR6][R6.64], R18 ;  /* 0x0000001206006986 */ /* 0x0041e6000c101906 */
[--C-:B------:R-:W-:Y:S01]  /*1150*/  IMAD.WIDE R22, R21, 0x4, R4.reuse ;  /* 0x0000000415167825 */ /* 0x100fe200078e0204 */
[----:B---3--:R0:W-:Y:S03]  /*1160*/  @P1 STG.E desc[UR6][R12.64], R9 ;  /* 0x000000090c001986 */ /* 0x0081e6000c101906 */
[--C-:B------:R-:W-:Y:S01]  /*1170*/  IMAD.WIDE R20, R25, 0x4, R4.reuse ;  /* 0x0000000419147825 */ /* 0x100fe200078e0204 */
[----:B------:R0:W-:Y:S03]  /*1180*/  @P2 STG.E desc[UR6][R22.64], R10 ;  /* 0x0000000a16002986 */ /* 0x0001e6000c101906 */
[--C-:B------:R-:W-:Y:S01]  /*1190*/  IMAD.WIDE R16, R17, 0x4, R4.reuse ;  /* 0x0000000411107825 */ /* 0x100fe200078e0204 */
[----:B------:R0:W-:Y:S03]  /*11a0*/  @P5 STG.E desc[UR6][R20.64], R11 ;  /* 0x0000000b14005986 */ /* 0x0001e6000c101906 */
[----:B------:R-:W-:Y:S01]  /*11b0*/  IMAD.WIDE R24, R19, 0x4, R4 ;  /* 0x0000000413187825 */ /* 0x000fe200078e0204 */
[----:B----4-:R0:W-:Y:S04]  /*11c0*/  @P4 STG.E desc[UR6][R16.64], R14 ;  /* 0x0000000e10004986 */ /* 0x0101e8000c101906 */
[----:B-----5:R0:W-:Y:S02]  /*11d0*/  @P3 STG.E desc[UR6][R24.64], R15 ;  /* 0x0000000f18003986 */ /* 0x0201e4000c101906 */
[----:B0-----:R-:W-:Y:S05]  /*11e0*/  @!P0 EXIT ;  /* 0x000000000000894d */ /* 0x001fea0003800000 */
[----:B0-----:R-:W0:Y:S01]  /*11f0*/  LDS R9, [R0+0xe00] ;  /* 0x000e000000097984 */ /* 0x001e220000000800 */
[----:B------:R-:W-:-:S05]  /*1200*/  IMAD.HI R6, R2, 0x2aaaaaab, RZ ;  /* 0x2aaaaaab02067827 */ /* 0x000fca00078e02ff */
[----:B------:R-:W-:-:S04]  /*1210*/  SHF.R.U32.HI R7, RZ, 0x1f, R6 ;  /* 0x0000001fff077819 */ /* 0x000fc80000011606 */
[----:B------:R-:W-:-:S05]  /*1220*/  LEA.HI.SX32 R7, R6, R7, 0x1a ;  /* 0x0000000706077211 */ /* 0x000fca00078fd2ff */
[----:B------:R-:W-:-:S04]  /*1230*/  IMAD R2, R7, -0x180, R2 ;  /* 0xfffffe8007027824 */ /* 0x000fc800078e0202 */
[----:B------:R-:W-:-:S04]  /*1240*/  IMAD R2, R2, 0x3c1, R3 ;  /* 0x000003c102027824 */ /* 0x000fc800078e0203 */
[----:B------:R-:W-:-:S04]  /*1250*/  IMAD R7, R7, 0xf0400, R2 ;  /* 0x000f040007077824 */ /* 0x000fc800078e0202 */
[----:B------:R-:W-:-:S05]  /*1260*/  IMAD.WIDE R4, R7, 0x4, R4 ;  /* 0x0000000407047825 */ /* 0x000fca00078e0204 */
[----:B0-----:R-:W-:Y:S01]  /*1270*/  STG.E desc[UR6][R4.64], R9 ;  /* 0x0000000904007986 */ /* 0x001fe2000c101906 */
[----:B------:R-:W-:Y:S05]  /*1280*/  EXIT ;  /* 0x000000000000794d */ /* 0x000fea0003800000 */
.L_x_0:
[----:B------:R-:W-:-:S00]  /*1290*/  BRA `(.L_x_0) ;  /* 0xfffffffc00fc7947 */ /* 0x000fc0000383ffff */
[----:B------:R-:W-:-:S00]  /*12a0*/  NOP ;  /* 0x0000000000007918 */ /* 0x000fc00000000000 */
        /* <DEDUP_REMOVED lines=13> */
.L_x_1:


//--------------------- .nv.global.init           --------------------------
	.section	.nv.global.init,"aw",@progbits
.nv.global.init:
	.type		_$_str,@object
	.size		_$_str,(_$_str_$_2 - _$_str)
_$_str:
        /*0000*/ 	.byte	0x5f, 0x5f, 0x43, 0x55, 0x44, 0x41, 0x5f, 0x46, 0x54, 0x5a, 0x00
	.type		_$_str_$_2,@object
	.size		_$_str_$_2,(.L_1 - _$_str_$_2)
_$_str_$_2:
        /*000b*/ 	.byte	0x5f, 0x5f, 0x43, 0x55, 0x44, 0x41, 0x5f, 0x50, 0x52, 0x45, 0x43, 0x5f, 0x53, 0x51, 0x52, 0x54
        /*001b*/ 	.byte	0x00
.L_1:


//--------------------- .nv.shared.triton_poi_fused__native_batch_norm_legit_no_training_relu_7 --------------------------
	.section	.nv.shared.triton_poi_fused__native_batch_norm_legit_no_training_relu_7,"aw",@nobits
	.sectionflags	@""
	.align	16
	.zero		1024


//--------------------- .nv.constant0.triton_poi_fused__native_batch_norm_legit_no_training_relu_7 --------------------------
	.section	.nv.constant0.triton_poi_fused__native_batch_norm_legit_no_training_relu_7,"a",@progbits
	.sectionflags	@""
	.align	4
.nv.constant0.triton_poi_fused__native_batch_norm_legit_no_training_relu_7:
	.zero		584
